//
// Generated by NVIDIA NVVM Compiler
//
// Compiler Build ID: CL-36424714
// Cuda compilation tools, release 13.0, V13.0.88
// Based on NVVM 20.0.0
//

.version 9.0
.target sm_100
.address_size 64

	// .globl	_Z12cudaConvolvePfS_S_iii

.visible .entry _Z12cudaConvolvePfS_S_iii(
	.param .u64 .ptr .align 1 _Z12cudaConvolvePfS_S_iii_param_0,
	.param .u64 .ptr .align 1 _Z12cudaConvolvePfS_S_iii_param_1,
	.param .u64 .ptr .align 1 _Z12cudaConvolvePfS_S_iii_param_2,
	.param .u32 _Z12cudaConvolvePfS_S_iii_param_3,
	.param .u32 _Z12cudaConvolvePfS_S_iii_param_4,
	.param .u32 _Z12cudaConvolvePfS_S_iii_param_5
)
{
	.reg .pred 	%p<17>;
	.reg .b32 	%r<73>;
	.reg .b32 	%f<119>;
	.reg .b64 	%rd<26>;

	ld.param.u64 	%rd6, [_Z12cudaConvolvePfS_S_iii_param_0];
	ld.param.u64 	%rd7, [_Z12cudaConvolvePfS_S_iii_param_2];
	ld.param.u32 	%r33, [_Z12cudaConvolvePfS_S_iii_param_3];
	ld.param.u32 	%r34, [_Z12cudaConvolvePfS_S_iii_param_4];
	ld.param.u32 	%r32, [_Z12cudaConvolvePfS_S_iii_param_5];
	cvta.to.global.u64 	%rd1, %rd7;
	cvta.to.global.u64 	%rd2, %rd6;
	mov.u32 	%r36, %tid.x;
	mov.u32 	%r37, %ctaid.x;
	mov.u32 	%r38, %ntid.x;
	mad.lo.s32 	%r39, %r37, %r38, %r36;
	mov.u32 	%r40, %tid.y;
	mov.u32 	%r41, %ctaid.y;
	mov.u32 	%r42, %ntid.y;
	mad.lo.s32 	%r43, %r41, %r42, %r40;
	shr.u32 	%r44, %r32, 31;
	add.s32 	%r45, %r32, %r44;
	shr.s32 	%r46, %r45, 1;
	min.s32 	%r47, %r39, %r43;
	setp.lt.s32 	%p1, %r47, %r46;
	sub.s32 	%r48, %r33, %r46;
	setp.ge.s32 	%p2, %r39, %r48;
	sub.s32 	%r49, %r34, %r46;
	setp.ge.s32 	%p3, %r43, %r49;
	or.pred  	%p4, %p2, %p3;
	or.pred  	%p5, %p4, %p1;
	@%p5 bra 	$L__BB0_18;
	neg.s32 	%r4, %r46;
	setp.lt.s32 	%p6, %r32, -1;
	mov.f32 	%f117, 0f00000000;
	@%p6 bra 	$L__BB0_17;
	abs.s32 	%r5, %r46;
	add.s32 	%r6, %r46, %r5;
	add.s32 	%r50, %r6, 1;
	and.b32  	%r7, %r50, 15;
	and.b32  	%r8, %r50, 7;
	and.b32  	%r9, %r50, 3;
	mov.f32 	%f117, 0f00000000;
	mov.u32 	%r65, %r4;
$L__BB0_3:
	mov.u32 	%r10, %r65;
	setp.lt.u32 	%p7, %r6, 15;
	add.s32 	%r51, %r10, %r43;
	mul.lo.s32 	%r11, %r51, %r33;
	add.s32 	%r12, %r11, %r39;
	add.s32 	%r52, %r10, %r46;
	mul.lo.s32 	%r66, %r52, %r32;
	add.s32 	%r14, %r66, %r46;
	mov.u32 	%r70, %r4;
	@%p7 bra 	$L__BB0_6;
	and.b32  	%r54, %r50, -16;
	neg.s32 	%r68, %r54;
	sub.s32 	%r55, %r39, %r46;
	add.s32 	%r67, %r55, %r11;
	mov.u32 	%r70, %r4;
$L__BB0_5:
	.pragma "nounroll";
	mul.wide.s32 	%rd8, %r67, 4;
	add.s64 	%rd9, %rd2, %rd8;
	ld.global.f32 	%f20, [%rd9];
	mul.wide.s32 	%rd10, %r66, 4;
	add.s64 	%rd11, %rd1, %rd10;
	ld.global.f32 	%f21, [%rd11];
	fma.rn.f32 	%f22, %f20, %f21, %f117;
	ld.global.f32 	%f23, [%rd9+4];
	ld.global.f32 	%f24, [%rd11+4];
	fma.rn.f32 	%f25, %f23, %f24, %f22;
	ld.global.f32 	%f26, [%rd9+8];
	ld.global.f32 	%f27, [%rd11+8];
	fma.rn.f32 	%f28, %f26, %f27, %f25;
	ld.global.f32 	%f29, [%rd9+12];
	ld.global.f32 	%f30, [%rd11+12];
	fma.rn.f32 	%f31, %f29, %f30, %f28;
	ld.global.f32 	%f32, [%rd9+16];
	ld.global.f32 	%f33, [%rd11+16];
	fma.rn.f32 	%f34, %f32, %f33, %f31;
	ld.global.f32 	%f35, [%rd9+20];
	ld.global.f32 	%f36, [%rd11+20];
	fma.rn.f32 	%f37, %f35, %f36, %f34;
	ld.global.f32 	%f38, [%rd9+24];
	ld.global.f32 	%f39, [%rd11+24];
	fma.rn.f32 	%f40, %f38, %f39, %f37;
	ld.global.f32 	%f41, [%rd9+28];
	ld.global.f32 	%f42, [%rd11+28];
	fma.rn.f32 	%f43, %f41, %f42, %f40;
	ld.global.f32 	%f44, [%rd9+32];
	ld.global.f32 	%f45, [%rd11+32];
	fma.rn.f32 	%f46, %f44, %f45, %f43;
	ld.global.f32 	%f47, [%rd9+36];
	ld.global.f32 	%f48, [%rd11+36];
	fma.rn.f32 	%f49, %f47, %f48, %f46;
	ld.global.f32 	%f50, [%rd9+40];
	ld.global.f32 	%f51, [%rd11+40];
	fma.rn.f32 	%f52, %f50, %f51, %f49;
	ld.global.f32 	%f53, [%rd9+44];
	ld.global.f32 	%f54, [%rd11+44];
	fma.rn.f32 	%f55, %f53, %f54, %f52;
	ld.global.f32 	%f56, [%rd9+48];
	ld.global.f32 	%f57, [%rd11+48];
	fma.rn.f32 	%f58, %f56, %f57, %f55;
	ld.global.f32 	%f59, [%rd9+52];
	ld.global.f32 	%f60, [%rd11+52];
	fma.rn.f32 	%f61, %f59, %f60, %f58;
	ld.global.f32 	%f62, [%rd9+56];
	ld.global.f32 	%f63, [%rd11+56];
	fma.rn.f32 	%f64, %f62, %f63, %f61;
	ld.global.f32 	%f65, [%rd9+60];
	ld.global.f32 	%f66, [%rd11+60];
	fma.rn.f32 	%f117, %f65, %f66, %f64;
	add.s32 	%r70, %r70, 16;
	add.s32 	%r68, %r68, 16;
	add.s32 	%r67, %r67, 16;
	add.s32 	%r66, %r66, 16;
	setp.ne.s32 	%p8, %r68, 0;
	@%p8 bra 	$L__BB0_5;
$L__BB0_6:
	setp.eq.s32 	%p9, %r7, 0;
	@%p9 bra 	$L__BB0_16;
	add.s32 	%r56, %r7, -1;
	setp.lt.u32 	%p10, %r56, 7;
	@%p10 bra 	$L__BB0_9;
	add.s32 	%r57, %r12, %r70;
	add.s32 	%r58, %r14, %r70;
	mul.wide.s32 	%rd12, %r57, 4;
	add.s64 	%rd13, %rd2, %rd12;
	ld.global.f32 	%f68, [%rd13];
	mul.wide.s32 	%rd14, %r58, 4;
	add.s64 	%rd15, %rd1, %rd14;
	ld.global.f32 	%f69, [%rd15];
	fma.rn.f32 	%f70, %f68, %f69, %f117;
	ld.global.f32 	%f71, [%rd13+4];
	ld.global.f32 	%f72, [%rd15+4];
	fma.rn.f32 	%f73, %f71, %f72, %f70;
	ld.global.f32 	%f74, [%rd13+8];
	ld.global.f32 	%f75, [%rd15+8];
	fma.rn.f32 	%f76, %f74, %f75, %f73;
	ld.global.f32 	%f77, [%rd13+12];
	ld.global.f32 	%f78, [%rd15+12];
	fma.rn.f32 	%f79, %f77, %f78, %f76;
	ld.global.f32 	%f80, [%rd13+16];
	ld.global.f32 	%f81, [%rd15+16];
	fma.rn.f32 	%f82, %f80, %f81, %f79;
	ld.global.f32 	%f83, [%rd13+20];
	ld.global.f32 	%f84, [%rd15+20];
	fma.rn.f32 	%f85, %f83, %f84, %f82;
	ld.global.f32 	%f86, [%rd13+24];
	ld.global.f32 	%f87, [%rd15+24];
	fma.rn.f32 	%f88, %f86, %f87, %f85;
	ld.global.f32 	%f89, [%rd13+28];
	ld.global.f32 	%f90, [%rd15+28];
	fma.rn.f32 	%f117, %f89, %f90, %f88;
	add.s32 	%r70, %r70, 8;
$L__BB0_9:
	setp.eq.s32 	%p11, %r8, 0;
	@%p11 bra 	$L__BB0_16;
	add.s32 	%r59, %r8, -1;
	setp.lt.u32 	%p12, %r59, 3;
	@%p12 bra 	$L__BB0_12;
	add.s32 	%r60, %r12, %r70;
	add.s32 	%r61, %r14, %r70;
	mul.wide.s32 	%rd16, %r60, 4;
	add.s64 	%rd17, %rd2, %rd16;
	ld.global.f32 	%f92, [%rd17];
	mul.wide.s32 	%rd18, %r61, 4;
	add.s64 	%rd19, %rd1, %rd18;
	ld.global.f32 	%f93, [%rd19];
	fma.rn.f32 	%f94, %f92, %f93, %f117;
	ld.global.f32 	%f95, [%rd17+4];
	ld.global.f32 	%f96, [%rd19+4];
	fma.rn.f32 	%f97, %f95, %f96, %f94;
	ld.global.f32 	%f98, [%rd17+8];
	ld.global.f32 	%f99, [%rd19+8];
	fma.rn.f32 	%f100, %f98, %f99, %f97;
	ld.global.f32 	%f101, [%rd17+12];
	ld.global.f32 	%f102, [%rd19+12];
	fma.rn.f32 	%f117, %f101, %f102, %f100;
	add.s32 	%r70, %r70, 4;
$L__BB0_12:
	setp.eq.s32 	%p13, %r9, 0;
	@%p13 bra 	$L__BB0_16;
	setp.eq.s32 	%p14, %r9, 1;
	add.s32 	%r62, %r12, %r70;
	add.s32 	%r63, %r14, %r70;
	mul.wide.s32 	%rd20, %r62, 4;
	add.s64 	%rd3, %rd2, %rd20;
	ld.global.f32 	%f103, [%rd3];
	mul.wide.s32 	%rd21, %r63, 4;
	add.s64 	%rd4, %rd1, %rd21;
	ld.global.f32 	%f104, [%rd4];
	fma.rn.f32 	%f117, %f103, %f104, %f117;
	@%p14 bra 	$L__BB0_16;
	setp.eq.s32 	%p15, %r9, 2;
	ld.global.f32 	%f105, [%rd3+4];
	ld.global.f32 	%f106, [%rd4+4];
	fma.rn.f32 	%f117, %f105, %f106, %f117;
	@%p15 bra 	$L__BB0_16;
	ld.global.f32 	%f107, [%rd3+8];
	ld.global.f32 	%f108, [%rd4+8];
	fma.rn.f32 	%f117, %f107, %f108, %f117;
$L__BB0_16:
	add.s32 	%r65, %r10, 1;
	setp.ne.s32 	%p16, %r10, %r5;
	@%p16 bra 	$L__BB0_3;
$L__BB0_17:
	ld.param.u64 	%rd25, [_Z12cudaConvolvePfS_S_iii_param_1];
	mad.lo.s32 	%r64, %r33, %r43, %r39;
	cvta.to.global.u64 	%rd22, %rd25;
	mul.wide.s32 	%rd23, %r64, 4;
	add.s64 	%rd24, %rd22, %rd23;
	st.global.f32 	[%rd24], %f117;
$L__BB0_18:
	ret;

}


// ===== COMPILED SASS (sm_100) =====

	.target	sm_100

	.elftype	@"ET_EXEC"


//--------------------- .note.nv.tkinfo           --------------------------
	.section	.note.nv.tkinfo,"",@"SHT_NOTE"
	.sectionflags	@"SHF_NOTE_NV_TKINFO"
	.tkinfo
        /*0018*/ 	.word	0x00000002
        /*0030*/ 	.string	""
        /*0030*/ 	.string	"ptxas"
        /*0030*/ 	.string	"Cuda compilation tools, release 13.0, V13.0.88"
        /*0030*/ 	.string	"Build cuda_13.0.r13.0/compiler.36424714_0"
        /*0030*/ 	.string	"-arch sm_100 -m 64 "



//--------------------- .note.nv.cuinfo           --------------------------
	.section	.note.nv.cuinfo,"",@"SHT_NOTE"
	.sectionflags	@"SHF_NOTE_NV_CUINFO"
        /*0018*/ 	.short	0x0002
        /*001a*/ 	.short	0x0064
        /*001c*/ 	.short	0x0082
	.zero		2


//--------------------- .nv.info                  --------------------------
	.section	.nv.info,"",@"SHT_CUDA_INFO"
	.align	4


	//----- nvinfo : EIATTR_REGCOUNT
	.align		4
        /*0000*/ 	.byte	0x04, 0x2f
        /*0002*/ 	.short	(.L_1 - .L_0)
	.align		4
.L_0:
        /*0004*/ 	.word	index@(_Z12cudaConvolvePfS_S_iii)
        /*0008*/ 	.word	0x00000020


	//----- nvinfo : EIATTR_FRAME_SIZE
	.align		4
.L_1:
        /*000c*/ 	.byte	0x04, 0x11
        /*000e*/ 	.short	(.L_3 - .L_2)
	.align		4
.L_2:
        /*0010*/ 	.word	index@(_Z12cudaConvolvePfS_S_iii)
        /*0014*/ 	.word	0x00000000


	//----- nvinfo : EIATTR_MIN_STACK_SIZE
	.align		4
.L_3:
        /*0018*/ 	.byte	0x04, 0x12
        /*001a*/ 	.short	(.L_5 - .L_4)
	.align		4
.L_4:
        /*001c*/ 	.word	index@(_Z12cudaConvolvePfS_S_iii)
        /*0020*/ 	.word	0x00000000
.L_5:


//--------------------- .nv.compat                --------------------------
	.section	.nv.compat,"",@"SHT_CUDA_COMPAT_INFO"
	.align	4
        /*0000*/ 	.byte	0x02, 0x09, 0x00, 0x00, 0x02, 0x02, 0x01, 0x00, 0x02, 0x05, 0x05, 0x00, 0x03, 0x07, 0x01, 0x01
        /*0010*/ 	.byte	0x02, 0x03, 0x00, 0x00, 0x02, 0x06, 0x01, 0x00, 0x04, 0x0b, 0x08, 0x00, 0x09, 0x00, 0x00, 0x00
        /*0020*/ 	.byte	0x00, 0x00, 0x00, 0x00


//--------------------- .nv.info._Z12cudaConvolvePfS_S_iii --------------------------
	.section	.nv.info._Z12cudaConvolvePfS_S_iii,"",@"SHT_CUDA_INFO"
	.sectionflags	@""
	.align	4


	//----- nvinfo : EIATTR_CUDA_API_VERSION
	.align		4
        /*0000*/ 	.byte	0x04, 0x37
        /*0002*/ 	.short	(.L_7 - .L_6)
.L_6:
        /*0004*/ 	.word	0x00000082


	//----- nvinfo : EIATTR_KPARAM_INFO
	.align		4
.L_7:
        /*0008*/ 	.byte	0x04, 0x17
        /*000a*/ 	.short	(.L_9 - .L_8)
.L_8:
        /*000c*/ 	.word	0x00000000
        /*0010*/ 	.short	0x0005
        /*0012*/ 	.short	0x0020
        /*0014*/ 	.byte	0x00, 0xf0, 0x11, 0x00


	//----- nvinfo : EIATTR_KPARAM_INFO
	.align		4
.L_9:
        /*0018*/ 	.byte	0x04, 0x17
        /*001a*/ 	.short	(.L_11 - .L_10)
.L_10:
        /*001c*/ 	.word	0x00000000
        /*0020*/ 	.short	0x0004
        /*0022*/ 	.short	0x001c
        /*0024*/ 	.byte	0x00, 0xf0, 0x11, 0x00


	//----- nvinfo : EIATTR_KPARAM_INFO
	.align		4
.L_11:
        /*0028*/ 	.byte	0x04, 0x17
        /*002a*/ 	.short	(.L_13 - .L_12)
.L_12:
        /*002c*/ 	.word	0x00000000
        /*0030*/ 	.short	0x0003
        /*0032*/ 	.short	0x0018
        /*0034*/ 	.byte	0x00, 0xf0, 0x11, 0x00


	//----- nvinfo : EIATTR_KPARAM_INFO
	.align		4
.L_13:
        /*0038*/ 	.byte	0x04, 0x17
        /*003a*/ 	.short	(.L_15 - .L_14)
.L_14:
        /*003c*/ 	.word	0x00000000
        /*0040*/ 	.short	0x0002
        /*0042*/ 	.short	0x0010
        /*0044*/ 	.byte	0x00, 0xf5, 0x21, 0x00


	//----- nvinfo : EIATTR_KPARAM_INFO
	.align		4
.L_15:
        /*0048*/ 	.byte	0x04, 0x17
        /*004a*/ 	.short	(.L_17 - .L_16)
.L_16:
        /*004c*/ 	.word	0x00000000
        /*0050*/ 	.short	0x0001
        /*0052*/ 	.short	0x0008
        /*0054*/ 	.byte	0x00, 0xf5, 0x21, 0x00


	//----- nvinfo : EIATTR_KPARAM_INFO
	.align		4
.L_17:
        /*0058*/ 	.byte	0x04, 0x17
        /*005a*/ 	.short	(.L_19 - .L_18)
.L_18:
        /*005c*/ 	.word	0x00000000
        /*0060*/ 	.short	0x0000
        /*0062*/ 	.short	0x0000
        /*0064*/ 	.byte	0x00, 0xf5, 0x21, 0x00


	//----- nvinfo : EIATTR_SPARSE_MMA_MASK
	.align		4
.L_19:
        /*0068*/ 	.byte	0x03, 0x50
        /*006a*/ 	.short	0x0000


	//----- nvinfo : EIATTR_MAXREG_COUNT
	.align		4
        /*006c*/ 	.byte	0x03, 0x1b
        /*006e*/ 	.short	0x00ff


	//----- nvinfo : EIATTR_MERCURY_ISA_VERSION
	.align		4
        /*0070*/ 	.byte	0x03, 0x5f
        /*0072*/ 	.short	0x0101


	//----- nvinfo : EIATTR_VRC_CTA_INIT_COUNT
	.align		4
        /*0074*/ 	.byte	0x02, 0x4a
	.zero		1
	.zero		1


	//----- nvinfo : EIATTR_EXIT_INSTR_OFFSETS
	.align		4
        /*0078*/ 	.byte	0x04, 0x1c
        /*007a*/ 	.short	(.L_21 - .L_20)


	//   ....[0]....
.L_20:
        /*007c*/ 	.word	0x00000130


	//   ....[1]....
        /*0080*/ 	.word	0x00000c30


	//----- nvinfo : EIATTR_CBANK_PARAM_SIZE
	.align		4
.L_21:
        /*0084*/ 	.byte	0x03, 0x19
        /*0086*/ 	.short	0x0024


	//----- nvinfo : EIATTR_PARAM_CBANK
	.align		4
        /*0088*/ 	.byte	0x04, 0x0a
        /*008a*/ 	.short	(.L_23 - .L_22)
	.align		4
.L_22:
        /*008c*/ 	.word	index@(.nv.constant0._Z12cudaConvolvePfS_S_iii)
        /*0090*/ 	.short	0x0380
        /*0092*/ 	.short	0x0024


	//----- nvinfo : EIATTR_SW_WAR
	.align		4
.L_23:
        /*0094*/ 	.byte	0x04, 0x36
        /*0096*/ 	.short	(.L_25 - .L_24)
.L_24:
        /*0098*/ 	.word	0x00000008
.L_25:


//--------------------- .nv.callgraph             --------------------------
	.section	.nv.callgraph,"",@"SHT_CUDA_CALLGRAPH"
	.align	4
	.sectionentsize	8
	.align		4
        /*0000*/ 	.word	0x00000000
	.align		4
        /*0004*/ 	.word	0xffffffff
	.align		4
        /*0008*/ 	.word	0x00000000
	.align		4
        /*000c*/ 	.word	0xfffffffe
	.align		4
        /*0010*/ 	.word	0x00000000
	.align		4
        /*0014*/ 	.word	0xfffffffd
	.align		4
        /*0018*/ 	.word	0x00000000
	.align		4
        /*001c*/ 	.word	0xfffffffc


//--------------------- .text._Z12cudaConvolvePfS_S_iii --------------------------
	.section	.text._Z12cudaConvolvePfS_S_iii,"ax",@progbits
	.align	128
        .global         _Z12cudaConvolvePfS_S_iii
        .type           _Z12cudaConvolvePfS_S_iii,@function
        .size           _Z12cudaConvolvePfS_S_iii,(.L_x_8 - _Z12cudaConvolvePfS_S_iii)
        .other          _Z12cudaConvolvePfS_S_iii,@"STO_CUDA_ENTRY STV_DEFAULT"
_Z12cudaConvolvePfS_S_iii:
.text._Z12cudaConvolvePfS_S_iii:
[----:B------:R-:W-:Y:S01]  /*0000*/  LDC R1, c[0x0][0x37c] ;  /* 0x0000df00ff017b82 */ /* 0x000fe20000000800 */
[----:B------:R-:W0:Y:S07]  /*0010*/  S2R R2, SR_TID.Y ;  /* 0x0000000000027919 */ /* 0x000e2e0000002200 */
[----:B------:R-:W1:Y:S01]  /*0020*/  LDC R6, c[0x0][0x3a0] ;  /* 0x0000e800ff067b82 */ /* 0x000e620000000800 */
[----:B------:R-:W2:Y:S01]  /*0030*/  LDCU.64 UR6, c[0x0][0x398] ;  /* 0x00007300ff0677ac */ /* 0x000ea20008000a00 */
[----:B------:R-:W3:Y:S06]  /*0040*/  S2R R3, SR_TID.X ;  /* 0x0000000000037919 */ /* 0x000eec0000002100 */
[----:B------:R-:W3:Y:S08]  /*0050*/  LDC R4, c[0x0][0x360] ;  /* 0x0000d800ff047b82 */ /* 0x000ef00000000800 */
[----:B------:R-:W0:Y:S08]  /*0060*/  S2UR UR5, SR_CTAID.Y ;  /* 0x00000000000579c3 */ /* 0x000e300000002600 */
[----:B------:R-:W0:Y:S01]  /*0070*/  LDC R5, c[0x0][0x364] ;  /* 0x0000d900ff057b82 */ /* 0x000e220000000800 */
[----:B-1----:R-:W-:-:S04]  /*0080*/  LEA.HI R0, R6, R6, RZ, 0x1 ;  /* 0x0000000606007211 */ /* 0x002fc800078f08ff */
[----:B------:R-:W-:-:S03]  /*0090*/  SHF.R.S32.HI R0, RZ, 0x1, R0 ;  /* 0x00000001ff007819 */ /* 0x000fc60000011400 */
[----:B------:R-:W3:Y:S01]  /*00a0*/  S2UR UR4, SR_CTAID.X ;  /* 0x00000000000479c3 */ /* 0x000ee20000002500 */
[----:B0-----:R-:W-:Y:S01]  /*00b0*/  IMAD R2, R5, UR5, R2 ;  /* 0x0000000505027c24 */ /* 0x001fe2000f8e0202 */
[----:B--2---:R-:W-:-:S04]  /*00c0*/  IADD3 R5, PT, PT, -R0, UR7, RZ ;  /* 0x0000000700057c10 */ /* 0x004fc8000fffe1ff */
[----:B------:R-:W-:Y:S01]  /*00d0*/  ISETP.GE.AND P0, PT, R2, R5, PT ;  /* 0x000000050200720c */ /* 0x000fe20003f06270 */
[----:B---3--:R-:W-:Y:S01]  /*00e0*/  IMAD R3, R4, UR4, R3 ;  /* 0x0000000404037c24 */ /* 0x008fe2000f8e0203 */
[----:B------:R-:W-:-:S04]  /*00f0*/  IADD3 R4, PT, PT, -R0, UR6, RZ ;  /* 0x0000000600047c10 */ /* 0x000fc8000fffe1ff */
[C---:B------:R-:W-:Y:S02]  /*0100*/  VIMNMX R5, PT, PT, R3.reuse, R2, PT ;  /* 0x0000000203057248 */ /* 0x040fe40003fe0100 */
[----:B------:R-:W-:-:S04]  /*0110*/  ISETP.GE.OR P0, PT, R3, R4, P0 ;  /* 0x000000040300720c */ /* 0x000fc80000706670 */
[----:B------:R-:W-:-:S13]  /*0120*/  ISETP.LT.OR P0, PT, R5, R0, P0 ;  /* 0x000000000500720c */ /* 0x000fda0000701670 */
[----:B------:R-:W-:Y:S05]  /*0130*/  @P0 EXIT ;  /* 0x000000000000094d */ /* 0x000fea0003800000 */
[----:B------:R-:W-:Y:S01]  /*0140*/  ISETP.GE.AND P0, PT, R6, -0x1, PT ;  /* 0xffffffff0600780c */ /* 0x000fe20003f06270 */
[----:B------:R-:W0:Y:S01]  /*0150*/  LDCU.64 UR4, c[0x0][0x358] ;  /* 0x00006b00ff0477ac */ /* 0x000e220008000a00 */
[----:B------:R-:W-:-:S11]  /*0160*/  HFMA2 R18, -RZ, RZ, 0, 0 ;  /* 0x00000000ff127431 */ /* 0x000fd600000001ff */
[----:B------:R-:W-:Y:S05]  /*0170*/  @!P0 BRA `(.L_x_0) ;  /* 0x00000008009c8947 */ /* 0x000fea0003800000 */
[----:B------:R-:W-:Y:S02]  /*0180*/  IABS R5, R0 ;  /* 0x0000000000057213 */ /* 0x000fe40000000000 */
[C---:B------:R-:W-:Y:S02]  /*0190*/  IADD3 R6, PT, PT, -R0.reuse, RZ, RZ ;  /* 0x000000ff00067210 */ /* 0x040fe40007ffe1ff */
[----:B------:R-:W-:Y:S02]  /*01a0*/  IADD3 R5, PT, PT, R0, R5, RZ ;  /* 0x0000000500057210 */ /* 0x000fe40007ffe0ff */
[----:B------:R-:W-:Y:S02]  /*01b0*/  MOV R18, RZ ;  /* 0x000000ff00127202 */ /* 0x000fe40000000f00 */
[----:B------:R-:W-:Y:S02]  /*01c0*/  IADD3 R7, PT, PT, R5, 0x1, RZ ;  /* 0x0000000105077810 */ /* 0x000fe40007ffe0ff */
[----:B------:R-:W-:-:S02]  /*01d0*/  MOV R9, R6 ;  /* 0x0000000600097202 */ /* 0x000fc40000000f00 */
[C---:B------:R-:W-:Y:S02]  /*01e0*/  LOP3.LUT R8, R7.reuse, 0xf, RZ, 0xc0, !PT ;  /* 0x0000000f07087812 */ /* 0x040fe400078ec0ff */
[C---:B------:R-:W-:Y:S02]  /*01f0*/  LOP3.LUT R10, R7.reuse, 0x7, RZ, 0xc0, !PT ;  /* 0x00000007070a7812 */ /* 0x040fe400078ec0ff */
[----:B------:R-:W-:-:S07]  /*0200*/  LOP3.LUT R11, R7, 0x3, RZ, 0xc0, !PT ;  /* 0x00000003070b7812 */ /* 0x000fce00078ec0ff */
.L_x_6:
[----:B------:R-:W1:Y:S01]  /*0210*/  LDCU UR7, c[0x0][0x3a0] ;  /* 0x00007400ff0777ac */ /* 0x000e620008000800 */
[----:B------:R-:W-:Y:S01]  /*0220*/  ISETP.GE.U32.AND P2, PT, R5, 0xf, PT ;  /* 0x0000000f0500780c */ /* 0x000fe20003f46070 */
[----:B------:R-:W-:Y:S01]  /*0230*/  IMAD.IADD R19, R0, 0x1, R9 ;  /* 0x0000000100137824 */ /* 0x000fe200078e0209 */
[----:B------:R-:W-:Y:S01]  /*0240*/  IABS R4, R0 ;  /* 0x0000000000047213 */ /* 0x000fe20000000000 */
[----:B------:R-:W2:Y:S01]  /*0250*/  LDCU UR6, c[0x0][0x398] ;  /* 0x00007300ff0677ac */ /* 0x000ea20008000800 */
[----:B------:R-:W-:Y:S02]  /*0260*/  IADD3 R12, PT, PT, R2, R9, RZ ;  /* 0x00000009020c7210 */ /* 0x000fe40007ffe0ff */
[----:B------:R-:W-:Y:S02]  /*0270*/  ISETP.NE.AND P0, PT, R9, R4, PT ;  /* 0x000000040900720c */ /* 0x000fe40003f05270 */
[----:B------:R-:W-:Y:S02]  /*0280*/  ISETP.NE.AND P1, PT, R8, RZ, PT ;  /* 0x000000ff0800720c */ /* 0x000fe40003f25270 */
[----:B------:R-:W-:-:S02]  /*0290*/  MOV R13, R6 ;  /* 0x00000006000d7202 */ /* 0x000fc40000000f00 */
[----:B------:R-:W-:Y:S01]  /*02a0*/  IADD3 R9, PT, PT, R9, 0x1, RZ ;  /* 0x0000000109097810 */ /* 0x000fe20007ffe0ff */
[----:B-1----:R-:W-:Y:S01]  /*02b0*/  IMAD R19, R19, UR7, RZ ;  /* 0x0000000713137c24 */ /* 0x002fe2000f8e02ff */
[----:B------:R-:W-:Y:S07]  /*02c0*/  @!P2 BRA `(.L_x_1) ;  /* 0x000000040000a947 */ /* 0x000fee0003800000 */
[----:B------:R-:W-:Y:S01]  /*02d0*/  IADD3 R21, PT, PT, R3, -R0, RZ ;  /* 0x8000000003157210 */ /* 0x000fe20007ffe0ff */
[----:B------:R-:W-:Y:S01]  /*02e0*/  IMAD.MOV.U32 R23, RZ, RZ, R19 ;  /* 0x000000ffff177224 */ /* 0x000fe200078e0013 */
[----:B------:R-:W-:Y:S02]  /*02f0*/  LOP3.LUT R4, R7, 0xfffffff0, RZ, 0xc0, !PT ;  /* 0xfffffff007047812 */ /* 0x000fe400078ec0ff */
[----:B------:R-:W-:Y:S01]  /*0300*/  MOV R13, R6 ;  /* 0x00000006000d7202 */ /* 0x000fe20000000f00 */
[----:B--2---:R-:W-:Y:S01]  /*0310*/  IMAD R21, R12, UR6, R21 ;  /* 0x000000060c157c24 */ /* 0x004fe2000f8e0215 */
[----:B------:R-:W-:-:S07]  /*0320*/  IADD3 R4, PT, PT, -R4, RZ, RZ ;  /* 0x000000ff04047210 */ /* 0x000fce0007ffe1ff */
.L_x_2:
[----:B------:R-:W1:Y:S08]  /*0330*/  LDC.64 R16, c[0x0][0x380] ;  /* 0x0000e000ff107b82 */ /* 0x000e700000000a00 */
[----:B------:R-:W2:Y:S01]  /*0340*/  LDC.64 R14, c[0x0][0x390] ;  /* 0x0000e400ff0e7b82 */ /* 0x000ea20000000a00 */
[----:B-1----:R-:W-:-:S05]  /*0350*/  IMAD.WIDE R16, R21, 0x4, R16 ;  /* 0x0000000415107825 */ /* 0x002fca00078e0210 */
[----:B0-----:R-:W3:Y:S01]  /*0360*/  LDG.E R25, desc[UR4][R16.64] ;  /* 0x0000000410197981 */ /* 0x001ee2000c1e1900 */
[----:B--2---:R-:W-:-:S03]  /*0370*/  IMAD.WIDE R14, R23, 0x4, R14 ;  /* 0x00000004170e7825 */ /* 0x004fc600078e020e */
[----:B------:R-:W2:Y:S04]  /*0380*/  LDG.E R27, desc[UR4][R16.64+0x4] ;  /* 0x00000404101b7981 */ /* 0x000ea8000c1e1900 */
[----:B------:R-:W3:Y:S04]  /*0390*/  LDG.E R20, desc[UR4][R14.64] ;  /* 0x000000040e147981 */ /* 0x000ee8000c1e1900 */
[----:B------:R-:W2:Y:S04]  /*03a0*/  LDG.E R22, desc[UR4][R14.64+0x4] ;  /* 0x000004040e167981 */ /* 0x000ea8000c1e1900 */
[----:B------:R-:W4:Y:S04]  /*03b0*/  LDG.E R24, desc[UR4][R16.64+0x34] ;  /* 0x0000340410187981 */ /* 0x000f28000c1e1900 */
[----:B------:R-:W5:Y:S04]  /*03c0*/  LDG.E R28, desc[UR4][R14.64+0x38] ;  /* 0x000038040e1c7981 */ /* 0x000f68000c1e1900 */
[----:B------:R-:W5:Y:S01]  /*03d0*/  LDG.E R29, desc[UR4][R14.64+0x3c] ;  /* 0x00003c040e1d7981 */ /* 0x000f62000c1e1900 */
[----:B---3--:R-:W-:-:S03]  /*03e0*/  FFMA R20, R25, R20, R18 ;  /* 0x0000001419147223 */ /* 0x008fc60000000012 */
[----:B------:R-:W3:Y:S04]  /*03f0*/  LDG.E R25, desc[UR4][R16.64+0x8] ;  /* 0x0000080410197981 */ /* 0x000ee8000c1e1900 */
[----:B------:R-:W3:Y:S01]  /*0400*/  LDG.E R18, desc[UR4][R14.64+0x8] ;  /* 0x000008040e127981 */ /* 0x000ee2000c1e1900 */
[----:B--2---:R-:W-:-:S03]  /*0410*/  FFMA R20, R27, R22, R20 ;  /* 0x000000161b147223 */ /* 0x004fc60000000014 */
[----:B------:R-:W2:Y:S04]  /*0420*/  LDG.E R27, desc[UR4][R16.64+0xc] ;  /* 0x00000c04101b7981 */ /* 0x000ea8000c1e1900 */
[----:B------:R-:W2:Y:S01]  /*0430*/  LDG.E R22, desc[UR4][R14.64+0xc] ;  /* 0x00000c040e167981 */ /* 0x000ea2000c1e1900 */
        /* <DEDUP_REMOVED lines=28> */
[----:B------:R-:W4:Y:S04]  /*0600*/  LDG.E R27, desc[UR4][R14.64+0x34] ;  /* 0x000034040e1b7981 */ /* 0x000f28000c1e1900 */
[----:B------:R-:W5:Y:S04]  /*0610*/  LDG.E R20, desc[UR4][R16.64+0x38] ;  /* 0x0000380410147981 */ /* 0x000f68000c1e1900 */
[----:B------:R-:W2:Y:S01]  /*0620*/  LDG.E R22, desc[UR4][R16.64+0x3c] ;  /* 0x00003c0410167981 */ /* 0x000ea2000c1e1900 */
[----:B------:R-:W-:-:S04]  /*0630*/  IADD3 R4, PT, PT, R4, 0x10, RZ ;  /* 0x0000001004047810 */ /* 0x000fc80007ffe0ff */
[----:B------:R-:W-:Y:S01]  /*0640*/  ISETP.NE.AND P2, PT, R4, RZ, PT ;  /* 0x000000ff0400720c */ /* 0x000fe20003f45270 */
[----:B------:R-:W-:Y:S01]  /*0650*/  VIADD R23, R23, 0x10 ;  /* 0x0000001017177836 */ /* 0x000fe20000000000 */
[----:B------:R-:W-:Y:S02]  /*0660*/  IADD3 R13, PT, PT, R13, 0x10, RZ ;  /* 0x000000100d0d7810 */ /* 0x000fe40007ffe0ff */
[----:B------:R-:W-:Y:S01]  /*0670*/  IADD3 R21, PT, PT, R21, 0x10, RZ ;  /* 0x0000001015157810 */ /* 0x000fe20007ffe0ff */
[----:B---3--:R-:W-:-:S04]  /*0680*/  FFMA R25, R25, R18, R26 ;  /* 0x0000001219197223 */ /* 0x008fc8000000001a */
[----:B----4-:R-:W-:-:S04]  /*0690*/  FFMA R25, R24, R27, R25 ;  /* 0x0000001b18197223 */ /* 0x010fc80000000019 */
[----:B-----5:R-:W-:-:S04]  /*06a0*/  FFMA R25, R20, R28, R25 ;  /* 0x0000001c14197223 */ /* 0x020fc80000000019 */
[----:B--2---:R-:W-:Y:S01]  /*06b0*/  FFMA R18, R22, R29, R25 ;  /* 0x0000001d16127223 */ /* 0x004fe20000000019 */
[----:B------:R-:W-:Y:S06]  /*06c0*/  @P2 BRA `(.L_x_2) ;  /* 0xfffffffc00182947 */ /* 0x000fec000383ffff */
.L_x_1:
[----:B--2---:R-:W-:Y:S01]  /*06d0*/  IMAD R12, R12, UR6, R3 ;  /* 0x000000060c0c7c24 */ /* 0x004fe2000f8e0203 */
[----:B------:R-:W-:Y:S01]  /*06e0*/  IADD3 R4, PT, PT, R0, R19, RZ ;  /* 0x0000001300047210 */ /* 0x000fe20007ffe0ff */
[----:B------:R-:W-:Y:S06]  /*06f0*/  @!P1 BRA `(.L_x_3) ;  /* 0x0000000400389947 */ /* 0x000fec0003800000 */
[----:B------:R-:W-:Y:S02]  /*0700*/  IADD3 R14, PT, PT, R8, -0x1, RZ ;  /* 0xffffffff080e7810 */ /* 0x000fe40007ffe0ff */
[----:B------:R-:W-:Y:S02]  /*0710*/  ISETP.NE.AND P2, PT, R10, RZ, PT ;  /* 0x000000ff0a00720c */ /* 0x000fe40003f45270 */
[----:B------:R-:W-:-:S13]  /*0720*/  ISETP.GE.U32.AND P1, PT, R14, 0x7, PT ;  /* 0x000000070e00780c */ /* 0x000fda0003f26070 */
[----:B------:R-:W-:Y:S05]  /*0730*/  @!P1 BRA `(.L_x_4) ;  /* 0x00000000007c9947 */ /* 0x000fea0003800000 */
[----:B------:R-:W1:Y:S01]  /*0740*/  LDC.64 R16, c[0x0][0x380] ;  /* 0x0000e000ff107b82 */ /* 0x000e620000000a00 */
[-C--:B------:R-:W-:Y:S02]  /*0750*/  IADD3 R19, PT, PT, R12, R13.reuse, RZ ;  /* 0x0000000d0c137210 */ /* 0x080fe40007ffe0ff */
[----:B------:R-:W-:-:S05]  /*0760*/  IADD3 R21, PT, PT, R4, R13, RZ ;  /* 0x0000000d04157210 */ /* 0x000fca0007ffe0ff */
        /* <DEDUP_REMOVED lines=8> */
[----:B------:R-:W4:Y:S04]  /*07f0*/  LDG.E R20, desc[UR4][R14.64+0x8] ;  /* 0x000008040e147981 */ /* 0x000f28000c1e1900 */
[----:B------:R-:W5:Y:S04]  /*0800*/  LDG.E R25, desc[UR4][R14.64+0x14] ;  /* 0x000014040e197981 */ /* 0x000f68000c1e1900 */
[----:B------:R-:W5:Y:S04]  /*0810*/  LDG.E R26, desc[UR4][R14.64+0x18] ;  /* 0x000018040e1a7981 */ /* 0x000f68000c1e1900 */
[----:B------:R-:W5:Y:S01]  /*0820*/  LDG.E R28, desc[UR4][R14.64+0x1c] ;  /* 0x00001c040e1c7981 */ /* 0x000f62000c1e1900 */
[----:B---3--:R-:W-:-:S03]  /*0830*/  FFMA R22, R19, R22, R18 ;  /* 0x0000001613167223 */ /* 0x008fc60000000012 */
[----:B------:R-:W3:Y:S01]  /*0840*/  LDG.E R18, desc[UR4][R16.64+0xc] ;  /* 0x00000c0410127981 */ /* 0x000ee2000c1e1900 */
[----:B--2---:R-:W-:-:S03]  /*0850*/  FFMA R24, R23, R24, R22 ;  /* 0x0000001817187223 */ /* 0x004fc60000000016 */
[----:B------:R-:W3:Y:S04]  /*0860*/  LDG.E R19, desc[UR4][R14.64+0xc] ;  /* 0x00000c040e137981 */ /* 0x000ee8000c1e1900 */
[----:B------:R-:W2:Y:S04]  /*0870*/  LDG.E R22, desc[UR4][R16.64+0x10] ;  /* 0x0000100410167981 */ /* 0x000ea8000c1e1900 */
[----:B------:R-:W2:Y:S01]  /*0880*/  LDG.E R23, desc[UR4][R14.64+0x10] ;  /* 0x000010040e177981 */ /* 0x000ea2000c1e1900 */
[----:B----4-:R-:W-:-:S03]  /*0890*/  FFMA R27, R21, R20, R24 ;  /* 0x00000014151b7223 */ /* 0x010fc60000000018 */
[----:B------:R-:W5:Y:S04]  /*08a0*/  LDG.E R24, desc[UR4][R16.64+0x14] ;  /* 0x0000140410187981 */ /* 0x000f68000c1e1900 */
[----:B------:R-:W4:Y:S04]  /*08b0*/  LDG.E R20, desc[UR4][R16.64+0x18] ;  /* 0x0000180410147981 */ /* 0x000f28000c1e1900 */
[----:B------:R-:W4:Y:S01]  /*08c0*/  LDG.E R21, desc[UR4][R16.64+0x1c] ;  /* 0x00001c0410157981 */ /* 0x000f22000c1e1900 */
[----:B------:R-:W-:Y:S01]  /*08d0*/  IADD3 R13, PT, PT, R13, 0x8, RZ ;  /* 0x000000080d0d7810 */ /* 0x000fe20007ffe0ff */
[----:B---3--:R-:W-:-:S04]  /*08e0*/  FFMA R19, R18, R19, R27 ;  /* 0x0000001312137223 */ /* 0x008fc8000000001b */
[----:B--2---:R-:W-:-:S04]  /*08f0*/  FFMA R19, R22, R23, R19 ;  /* 0x0000001716137223 */ /* 0x004fc80000000013 */
[----:B-----5:R-:W-:-:S04]  /*0900*/  FFMA R19, R24, R25, R19 ;  /* 0x0000001918137223 */ /* 0x020fc80000000013 */
[----:B----4-:R-:W-:-:S04]  /*0910*/  FFMA R20, R20, R26, R19 ;  /* 0x0000001a14147223 */ /* 0x010fc80000000013 */
[----:B------:R-:W-:-:S07]  /*0920*/  FFMA R18, R21, R28, R20 ;  /* 0x0000001c15127223 */ /* 0x000fce0000000014 */
.L_x_4:
[----:B------:R-:W-:Y:S05]  /*0930*/  @!P2 BRA `(.L_x_3) ;  /* 0x0000000000a8a947 */ /* 0x000fea0003800000 */
[----:B------:R-:W-:Y:S01]  /*0940*/  VIADD R14, R10, 0xffffffff ;  /* 0xffffffff0a0e7836 */ /* 0x000fe20000000000 */
[----:B------:R-:W-:-:S04]  /*0950*/  ISETP.NE.AND P2, PT, R11, RZ, PT ;  /* 0x000000ff0b00720c */ /* 0x000fc80003f45270 */
        /* <DEDUP_REMOVED lines=15> */
[----:B------:R-:W5:Y:S01]  /*0a50*/  LDG.E R25, desc[UR4][R14.64+0xc] ;  /* 0x00000c040e197981 */ /* 0x000f62000c1e1900 */
[----:B------:R-:W-:Y:S01]  /*0a60*/  IADD3 R13, PT, PT, R13, 0x4, RZ ;  /* 0x000000040d0d7810 */ /* 0x000fe20007ffe0ff */
[----:B---3--:R-:W-:-:S04]  /*0a70*/  FFMA R19, R19, R20, R18 ;  /* 0x0000001413137223 */ /* 0x008fc80000000012 */
[----:B--2---:R-:W-:-:S04]  /*0a80*/  FFMA R19, R22, R21, R19 ;  /* 0x0000001516137223 */ /* 0x004fc80000000013 */
[----:B----4-:R-:W-:-:S04]  /*0a90*/  FFMA R19, R24, R23, R19 ;  /* 0x0000001718137223 */ /* 0x010fc80000000013 */
[----:B-----5:R-:W-:-:S07]  /*0aa0*/  FFMA R18, R26, R25, R19 ;  /* 0x000000191a127223 */ /* 0x020fce0000000013 */
.L_x_5:
[----:B------:R-:W-:Y:S05]  /*0ab0*/  @!P2 BRA `(.L_x_3) ;  /* 0x000000000048a947 */ /* 0x000fea0003800000 */
[----:B------:R-:W1:Y:S01]  /*0ac0*/  LDC.64 R14, c[0x0][0x380] ;  /* 0x0000e000ff0e7b82 */ /* 0x000e620000000a00 */
[-C--:B------:R-:W-:Y:S02]  /*0ad0*/  IADD3 R19, PT, PT, R12, R13.reuse, RZ ;  /* 0x0000000d0c137210 */ /* 0x080fe40007ffe0ff */
[----:B------:R-:W-:-:S05]  /*0ae0*/  IADD3 R13, PT, PT, R4, R13, RZ ;  /* 0x0000000d040d7210 */ /* 0x000fca0007ffe0ff */
[----:B------:R-:W2:Y:S01]  /*0af0*/  LDC.64 R16, c[0x0][0x390] ;  /* 0x0000e400ff107b82 */ /* 0x000ea20000000a00 */
[----:B-1----:R-:W-:-:S04]  /*0b00*/  IMAD.WIDE R14, R19, 0x4, R14 ;  /* 0x00000004130e7825 */ /* 0x002fc800078e020e */
[----:B--2---:R-:W-:Y:S02]  /*0b10*/  IMAD.WIDE R16, R13, 0x4, R16 ;  /* 0x000000040d107825 */ /* 0x004fe400078e0210 */
[----:B0-----:R-:W2:Y:S04]  /*0b20*/  LDG.E R13, desc[UR4][R14.64] ;  /* 0x000000040e0d7981 */ /* 0x001ea8000c1e1900 */
[----:B------:R-:W2:Y:S01]  /*0b30*/  LDG.E R4, desc[UR4][R16.64] ;  /* 0x0000000410047981 */ /* 0x000ea2000c1e1900 */
[----:B------:R-:W-:Y:S01]  /*0b40*/  ISETP.NE.AND P1, PT, R11, 0x1, PT ;  /* 0x000000010b00780c */ /* 0x000fe20003f25270 */
[----:B--2---:R-:W-:-:S12]  /*0b50*/  FFMA R18, R13, R4, R18 ;  /* 0x000000040d127223 */ /* 0x004fd80000000012 */
[----:B------:R-:W-:Y:S05]  /*0b60*/  @!P1 BRA `(.L_x_3) ;  /* 0x00000000001c9947 */ /* 0x000fea0003800000 */
[----:B------:R-:W-:Y:S01]  /*0b70*/  ISETP.NE.AND P1, PT, R11, 0x2, PT ;  /* 0x000000020b00780c */ /* 0x000fe20003f25270 */
[----:B------:R-:W2:Y:S04]  /*0b80*/  LDG.E R13, desc[UR4][R14.64+0x4] ;  /* 0x000004040e0d7981 */ /* 0x000ea8000c1e1900 */
[----:B------:R-:W2:Y:S08]  /*0b90*/  LDG.E R4, desc[UR4][R16.64+0x4] ;  /* 0x0000040410047981 */ /* 0x000eb0000c1e1900 */
[----:B------:R-:W3:Y:S04]  /*0ba0*/  @P1 LDG.E R19, desc[UR4][R14.64+0x8] ;  /* 0x000008040e131981 */ /* 0x000ee8000c1e1900 */
[----:B------:R-:W3:Y:S01]  /*0bb0*/  @P1 LDG.E R12, desc[UR4][R16.64+0x8] ;  /* 0x00000804100c1981 */ /* 0x000ee2000c1e1900 */
[----:B--2---:R-:W-:-:S04]  /*0bc0*/  FFMA R18, R13, R4, R18 ;  /* 0x000000040d127223 */ /* 0x004fc80000000012 */
[----:B---3--:R-:W-:-:S07]  /*0bd0*/  @P1 FFMA R18, R19, R12, R18 ;  /* 0x0000000c13121223 */ /* 0x008fce0000000012 */
.L_x_3:
[----:B------:R-:W-:Y:S05]  /*0be0*/  @P0 BRA `(.L_x_6) ;  /* 0xfffffff400880947 */ /* 0x000fea000383ffff */
.L_x_0:
[----:B------:R-:W1:Y:S01]  /*0bf0*/  LDC.64 R4, c[0x0][0x388] ;  /* 0x0000e200ff047b82 */ /* 0x000e620000000a00 */
[----:B------:R-:W-:-:S04]  /*0c00*/  IMAD R3, R2, UR6, R3 ;  /* 0x0000000602037c24 */ /* 0x000fc8000f8e0203 */
[----:B-1----:R-:W-:-:S05]  /*0c10*/  IMAD.WIDE R2, R3, 0x4, R4 ;  /* 0x0000000403027825 */ /* 0x002fca00078e0204 */
[----:B0-----:R-:W-:Y:S01]  /*0c20*/  STG.E desc[UR4][R2.64], R18 ;  /* 0x0000001202007986 */ /* 0x001fe2000c101904 */
[----:B------:R-:W-:Y:S05]  /*0c30*/  EXIT ;  /* 0x000000000000794d */ /* 0x000fea0003800000 */
.L_x_7:
[----:B------:R-:W-:-:S00]  /*0c40*/  BRA `(.L_x_7) ;  /* 0xfffffffc00fc7947 */ /* 0x000fc0000383ffff */
[----:B------:R-:W-:-:S00]  /*0c50*/  NOP ;  /* 0x0000000000007918 */ /* 0x000fc00000000000 */
        /* <DEDUP_REMOVED lines=10> */
.L_x_8:


//--------------------- .nv.shared.reserved.0     --------------------------
	.section	.nv.shared.reserved.0,"aw",@nobits
	.weak		__nv_reservedSMEM_offset_0_alias
	.size		__nv_reservedSMEM_offset_0_alias, 0, 64
	.other		__nv_reservedSMEM_offset_0_alias,@"STO_CUDA_RESERVED_SHARED STV_DEFAULT"
__nv_reservedSMEM_offset_0_alias:
	.zero		0
	.zero		64


//--------------------- .nv.constant0._Z12cudaConvolvePfS_S_iii --------------------------
	.section	.nv.constant0._Z12cudaConvolvePfS_S_iii,"a",@progbits
	.sectionflags	@""
	.align	4
.nv.constant0._Z12cudaConvolvePfS_S_iii:
	.zero		932


//--------------------- SYMBOLS --------------------------

	.type		.nv.reservedSmem.offset0,@object
	.size		.nv.reservedSmem.offset0,0x4
